//
// Generated by NVIDIA NVVM Compiler
//
// Compiler Build ID: CL-36424714
// Cuda compilation tools, release 13.0, V13.0.88
// Based on NVVM 20.0.0
//

.version 9.0
.target sm_100
.address_size 64

	// .globl	_Z9matMultPPPiS_S_i

.visible .entry _Z9matMultPPPiS_S_i(
	.param .u64 .ptr .align 1 _Z9matMultPPPiS_S_i_param_0,
	.param .u64 .ptr .align 1 _Z9matMultPPPiS_S_i_param_1,
	.param .u64 .ptr .align 1 _Z9matMultPPPiS_S_i_param_2,
	.param .u32 _Z9matMultPPPiS_S_i_param_3
)
{
	.reg .pred 	%p<10>;
	.reg .b32 	%r<105>;
	.reg .b64 	%rd<67>;

	ld.param.u64 	%rd14, [_Z9matMultPPPiS_S_i_param_0];
	ld.param.u64 	%rd15, [_Z9matMultPPPiS_S_i_param_1];
	ld.param.u32 	%r30, [_Z9matMultPPPiS_S_i_param_3];
	cvta.to.global.u64 	%rd1, %rd15;
	cvta.to.global.u64 	%rd2, %rd14;
	mov.u32 	%r31, %tid.y;
	mov.u32 	%r32, %ntid.y;
	mov.u32 	%r33, %ctaid.y;
	mad.lo.s32 	%r1, %r32, %r33, %r31;
	mov.u32 	%r34, %tid.x;
	mov.u32 	%r35, %ntid.x;
	mov.u32 	%r36, %ctaid.x;
	mad.lo.s32 	%r2, %r35, %r36, %r34;
	max.s32 	%r37, %r1, %r2;
	setp.ge.s32 	%p1, %r37, %r30;
	@%p1 bra 	$L__BB0_13;
	mul.lo.s32 	%r3, %r30, %r1;
	and.b32  	%r4, %r30, 7;
	setp.lt.u32 	%p2, %r30, 8;
	mov.b32 	%r99, 0;
	mov.u32 	%r104, %r99;
	@%p2 bra 	$L__BB0_4;
	and.b32  	%r99, %r30, 2147483640;
	neg.s32 	%r93, %r99;
	mul.wide.s32 	%rd16, %r30, 4;
	add.s64 	%rd3, %rd1, %rd16;
	shl.b32 	%r7, %r30, 3;
	mul.wide.s32 	%rd17, %r30, 8;
	add.s64 	%rd4, %rd1, %rd17;
	mul.wide.s32 	%rd18, %r30, 12;
	add.s64 	%rd5, %rd1, %rd18;
	mul.wide.s32 	%rd19, %r30, 16;
	add.s64 	%rd6, %rd1, %rd19;
	mul.wide.s32 	%rd20, %r30, 20;
	add.s64 	%rd7, %rd1, %rd20;
	mul.wide.s32 	%rd21, %r30, 24;
	add.s64 	%rd8, %rd1, %rd21;
	mul.wide.s32 	%rd22, %r30, 28;
	add.s64 	%rd9, %rd1, %rd22;
	mul.wide.u32 	%rd23, %r3, 4;
	add.s64 	%rd24, %rd23, %rd2;
	add.s64 	%rd66, %rd24, 16;
	mov.b32 	%r104, 0;
	mov.u32 	%r92, %r2;
$L__BB0_3:
	.pragma "nounroll";
	mul.wide.s32 	%rd25, %r92, 4;
	add.s64 	%rd26, %rd3, %rd25;
	add.s64 	%rd27, %rd4, %rd25;
	add.s64 	%rd28, %rd5, %rd25;
	add.s64 	%rd29, %rd6, %rd25;
	add.s64 	%rd30, %rd7, %rd25;
	add.s64 	%rd31, %rd8, %rd25;
	add.s64 	%rd32, %rd9, %rd25;
	add.s64 	%rd33, %rd1, %rd25;
	ld.global.u32 	%r41, [%rd66+-16];
	ld.global.u32 	%r42, [%rd33];
	mad.lo.s32 	%r43, %r42, %r41, %r104;
	ld.global.u32 	%r44, [%rd66+-12];
	ld.global.u32 	%r45, [%rd26];
	mad.lo.s32 	%r46, %r45, %r44, %r43;
	ld.global.u32 	%r47, [%rd66+-8];
	ld.global.u32 	%r48, [%rd27];
	mad.lo.s32 	%r49, %r48, %r47, %r46;
	ld.global.u32 	%r50, [%rd66+-4];
	ld.global.u32 	%r51, [%rd28];
	mad.lo.s32 	%r52, %r51, %r50, %r49;
	ld.global.u32 	%r53, [%rd66];
	ld.global.u32 	%r54, [%rd29];
	mad.lo.s32 	%r55, %r54, %r53, %r52;
	ld.global.u32 	%r56, [%rd66+4];
	ld.global.u32 	%r57, [%rd30];
	mad.lo.s32 	%r58, %r57, %r56, %r55;
	ld.global.u32 	%r59, [%rd66+8];
	ld.global.u32 	%r60, [%rd31];
	mad.lo.s32 	%r61, %r60, %r59, %r58;
	ld.global.u32 	%r62, [%rd66+12];
	ld.global.u32 	%r63, [%rd32];
	mad.lo.s32 	%r104, %r63, %r62, %r61;
	add.s32 	%r93, %r93, 8;
	add.s32 	%r92, %r92, %r7;
	add.s64 	%rd66, %rd66, 32;
	setp.ne.s32 	%p3, %r93, 0;
	@%p3 bra 	$L__BB0_3;
$L__BB0_4:
	setp.eq.s32 	%p4, %r4, 0;
	@%p4 bra 	$L__BB0_12;
	and.b32  	%r17, %r30, 3;
	setp.lt.u32 	%p5, %r4, 4;
	@%p5 bra 	$L__BB0_7;
	add.s32 	%r65, %r99, %r3;
	mul.wide.u32 	%rd34, %r65, 4;
	add.s64 	%rd35, %rd2, %rd34;
	ld.global.u32 	%r66, [%rd35];
	mad.lo.s32 	%r67, %r99, %r30, %r2;
	mul.wide.s32 	%rd36, %r67, 4;
	add.s64 	%rd37, %rd1, %rd36;
	ld.global.u32 	%r68, [%rd37];
	mad.lo.s32 	%r69, %r68, %r66, %r104;
	cvt.u64.u32 	%rd38, %r3;
	cvt.u64.u32 	%rd39, %r99;
	add.s64 	%rd40, %rd39, %rd38;
	shl.b64 	%rd41, %rd40, 2;
	add.s64 	%rd42, %rd2, %rd41;
	ld.global.u32 	%r70, [%rd42+4];
	mul.wide.s32 	%rd43, %r30, 4;
	add.s64 	%rd44, %rd37, %rd43;
	ld.global.u32 	%r71, [%rd44];
	mad.lo.s32 	%r72, %r71, %r70, %r69;
	ld.global.u32 	%r73, [%rd42+8];
	add.s64 	%rd45, %rd44, %rd43;
	ld.global.u32 	%r74, [%rd45];
	mad.lo.s32 	%r75, %r74, %r73, %r72;
	ld.global.u32 	%r76, [%rd42+12];
	add.s64 	%rd46, %rd45, %rd43;
	ld.global.u32 	%r77, [%rd46];
	mad.lo.s32 	%r104, %r77, %r76, %r75;
	add.s32 	%r99, %r99, 4;
$L__BB0_7:
	setp.eq.s32 	%p6, %r17, 0;
	@%p6 bra 	$L__BB0_12;
	setp.eq.s32 	%p7, %r17, 1;
	@%p7 bra 	$L__BB0_10;
	add.s32 	%r79, %r99, %r3;
	mul.wide.u32 	%rd47, %r79, 4;
	add.s64 	%rd48, %rd2, %rd47;
	ld.global.u32 	%r80, [%rd48];
	mad.lo.s32 	%r81, %r99, %r30, %r2;
	mul.wide.s32 	%rd49, %r81, 4;
	add.s64 	%rd50, %rd1, %rd49;
	ld.global.u32 	%r82, [%rd50];
	mad.lo.s32 	%r83, %r82, %r80, %r104;
	cvt.u64.u32 	%rd51, %r3;
	cvt.u64.u32 	%rd52, %r99;
	add.s64 	%rd53, %rd52, %rd51;
	shl.b64 	%rd54, %rd53, 2;
	add.s64 	%rd55, %rd2, %rd54;
	ld.global.u32 	%r84, [%rd55+4];
	mul.wide.s32 	%rd56, %r30, 4;
	add.s64 	%rd57, %rd50, %rd56;
	ld.global.u32 	%r85, [%rd57];
	mad.lo.s32 	%r104, %r85, %r84, %r83;
	add.s32 	%r99, %r99, 2;
$L__BB0_10:
	and.b32  	%r86, %r30, 1;
	setp.eq.b32 	%p8, %r86, 1;
	not.pred 	%p9, %p8;
	@%p9 bra 	$L__BB0_12;
	add.s32 	%r87, %r99, %r3;
	mul.wide.u32 	%rd58, %r87, 4;
	add.s64 	%rd59, %rd2, %rd58;
	ld.global.u32 	%r88, [%rd59];
	mad.lo.s32 	%r89, %r99, %r30, %r2;
	mul.wide.s32 	%rd60, %r89, 4;
	add.s64 	%rd61, %rd1, %rd60;
	ld.global.u32 	%r90, [%rd61];
	mad.lo.s32 	%r104, %r90, %r88, %r104;
$L__BB0_12:
	ld.param.u64 	%rd65, [_Z9matMultPPPiS_S_i_param_2];
	add.s32 	%r91, %r3, %r2;
	cvta.to.global.u64 	%rd62, %rd65;
	mul.wide.s32 	%rd63, %r91, 4;
	add.s64 	%rd64, %rd62, %rd63;
	st.global.u32 	[%rd64], %r104;
$L__BB0_13:
	ret;

}


// ===== COMPILED SASS (sm_100) =====

	.target	sm_100

	.elftype	@"ET_EXEC"


//--------------------- .note.nv.tkinfo           --------------------------
	.section	.note.nv.tkinfo,"",@"SHT_NOTE"
	.sectionflags	@"SHF_NOTE_NV_TKINFO"
	.tkinfo
        /*0018*/ 	.word	0x00000002
        /*0030*/ 	.string	""
        /*0030*/ 	.string	"ptxas"
        /*0030*/ 	.string	"Cuda compilation tools, release 13.0, V13.0.88"
        /*0030*/ 	.string	"Build cuda_13.0.r13.0/compiler.36424714_0"
        /*0030*/ 	.string	"-arch sm_100 -m 64 "



//--------------------- .note.nv.cuinfo           --------------------------
	.section	.note.nv.cuinfo,"",@"SHT_NOTE"
	.sectionflags	@"SHF_NOTE_NV_CUINFO"
        /*0018*/ 	.short	0x0002
        /*001a*/ 	.short	0x0064
        /*001c*/ 	.short	0x0082
	.zero		2


//--------------------- .nv.info                  --------------------------
	.section	.nv.info,"",@"SHT_CUDA_INFO"
	.align	4


	//----- nvinfo : EIATTR_REGCOUNT
	.align		4
        /*0000*/ 	.byte	0x04, 0x2f
        /*0002*/ 	.short	(.L_1 - .L_0)
	.align		4
.L_0:
        /*0004*/ 	.word	index@(_Z9matMultPPPiS_S_i)
        /*0008*/ 	.word	0x0000001e


	//----- nvinfo : EIATTR_FRAME_SIZE
	.align		4
.L_1:
        /*000c*/ 	.byte	0x04, 0x11
        /*000e*/ 	.short	(.L_3 - .L_2)
	.align		4
.L_2:
        /*0010*/ 	.word	index@(_Z9matMultPPPiS_S_i)
        /*0014*/ 	.word	0x00000000


	//----- nvinfo : EIATTR_MIN_STACK_SIZE
	.align		4
.L_3:
        /*0018*/ 	.byte	0x04, 0x12
        /*001a*/ 	.short	(.L_5 - .L_4)
	.align		4
.L_4:
        /*001c*/ 	.word	index@(_Z9matMultPPPiS_S_i)
        /*0020*/ 	.word	0x00000000
.L_5:


//--------------------- .nv.compat                --------------------------
	.section	.nv.compat,"",@"SHT_CUDA_COMPAT_INFO"
	.align	4
        /*0000*/ 	.byte	0x02, 0x09, 0x00, 0x00, 0x02, 0x02, 0x01, 0x00, 0x02, 0x05, 0x05, 0x00, 0x03, 0x07, 0x01, 0x01
        /*0010*/ 	.byte	0x02, 0x03, 0x00, 0x00, 0x02, 0x06, 0x01, 0x00, 0x04, 0x0b, 0x08, 0x00, 0x09, 0x00, 0x00, 0x00
        /*0020*/ 	.byte	0x00, 0x00, 0x00, 0x00


//--------------------- .nv.info._Z9matMultPPPiS_S_i --------------------------
	.section	.nv.info._Z9matMultPPPiS_S_i,"",@"SHT_CUDA_INFO"
	.sectionflags	@""
	.align	4


	//----- nvinfo : EIATTR_CUDA_API_VERSION
	.align		4
        /*0000*/ 	.byte	0x04, 0x37
        /*0002*/ 	.short	(.L_7 - .L_6)
.L_6:
        /*0004*/ 	.word	0x00000082


	//----- nvinfo : EIATTR_KPARAM_INFO
	.align		4
.L_7:
        /*0008*/ 	.byte	0x04, 0x17
        /*000a*/ 	.short	(.L_9 - .L_8)
.L_8:
        /*000c*/ 	.word	0x00000000
        /*0010*/ 	.short	0x0003
        /*0012*/ 	.short	0x0018
        /*0014*/ 	.byte	0x00, 0xf0, 0x11, 0x00


	//----- nvinfo : EIATTR_KPARAM_INFO
	.align		4
.L_9:
        /*0018*/ 	.byte	0x04, 0x17
        /*001a*/ 	.short	(.L_11 - .L_10)
.L_10:
        /*001c*/ 	.word	0x00000000
        /*0020*/ 	.short	0x0002
        /*0022*/ 	.short	0x0010
        /*0024*/ 	.byte	0x00, 0xf5, 0x21, 0x00


	//----- nvinfo : EIATTR_KPARAM_INFO
	.align		4
.L_11:
        /*0028*/ 	.byte	0x04, 0x17
        /*002a*/ 	.short	(.L_13 - .L_12)
.L_12:
        /*002c*/ 	.word	0x00000000
        /*0030*/ 	.short	0x0001
        /*0032*/ 	.short	0x0008
        /*0034*/ 	.byte	0x00, 0xf5, 0x21, 0x00


	//----- nvinfo : EIATTR_KPARAM_INFO
	.align		4
.L_13:
        /*0038*/ 	.byte	0x04, 0x17
        /*003a*/ 	.short	(.L_15 - .L_14)
.L_14:
        /*003c*/ 	.word	0x00000000
        /*0040*/ 	.short	0x0000
        /*0042*/ 	.short	0x0000
        /*0044*/ 	.byte	0x00, 0xf5, 0x21, 0x00


	//----- nvinfo : EIATTR_SPARSE_MMA_MASK
	.align		4
.L_15:
        /*0048*/ 	.byte	0x03, 0x50
        /*004a*/ 	.short	0x0000


	//----- nvinfo : EIATTR_MAXREG_COUNT
	.align		4
        /*004c*/ 	.byte	0x03, 0x1b
        /*004e*/ 	.short	0x00ff


	//----- nvinfo : EIATTR_MERCURY_ISA_VERSION
	.align		4
        /*0050*/ 	.byte	0x03, 0x5f
        /*0052*/ 	.short	0x0101


	//----- nvinfo : EIATTR_VRC_CTA_INIT_COUNT
	.align		4
        /*0054*/ 	.byte	0x02, 0x4a
	.zero		1
	.zero		1


	//----- nvinfo : EIATTR_EXIT_INSTR_OFFSETS
	.align		4
        /*0058*/ 	.byte	0x04, 0x1c
        /*005a*/ 	.short	(.L_17 - .L_16)


	//   ....[0]....
.L_16:
        /*005c*/ 	.word	0x000000c0


	//   ....[1]....
        /*0060*/ 	.word	0x00000a90


	//----- nvinfo : EIATTR_CBANK_PARAM_SIZE
	.align		4
.L_17:
        /*0064*/ 	.byte	0x03, 0x19
        /*0066*/ 	.short	0x001c


	//----- nvinfo : EIATTR_PARAM_CBANK
	.align		4
        /*0068*/ 	.byte	0x04, 0x0a
        /*006a*/ 	.short	(.L_19 - .L_18)
	.align		4
.L_18:
        /*006c*/ 	.word	index@(.nv.constant0._Z9matMultPPPiS_S_i)
        /*0070*/ 	.short	0x0380
        /*0072*/ 	.short	0x001c


	//----- nvinfo : EIATTR_SW_WAR
	.align		4
.L_19:
        /*0074*/ 	.byte	0x04, 0x36
        /*0076*/ 	.short	(.L_21 - .L_20)
.L_20:
        /*0078*/ 	.word	0x00000008
.L_21:


//--------------------- .nv.callgraph             --------------------------
	.section	.nv.callgraph,"",@"SHT_CUDA_CALLGRAPH"
	.align	4
	.sectionentsize	8
	.align		4
        /*0000*/ 	.word	0x00000000
	.align		4
        /*0004*/ 	.word	0xffffffff
	.align		4
        /*0008*/ 	.word	0x00000000
	.align		4
        /*000c*/ 	.word	0xfffffffe
	.align		4
        /*0010*/ 	.word	0x00000000
	.align		4
        /*0014*/ 	.word	0xfffffffd
	.align		4
        /*0018*/ 	.word	0x00000000
	.align		4
        /*001c*/ 	.word	0xfffffffc


//--------------------- .text._Z9matMultPPPiS_S_i --------------------------
	.section	.text._Z9matMultPPPiS_S_i,"ax",@progbits
	.align	128
        .global         _Z9matMultPPPiS_S_i
        .type           _Z9matMultPPPiS_S_i,@function
        .size           _Z9matMultPPPiS_S_i,(.L_x_5 - _Z9matMultPPPiS_S_i)
        .other          _Z9matMultPPPiS_S_i,@"STO_CUDA_ENTRY STV_DEFAULT"
_Z9matMultPPPiS_S_i:
.text._Z9matMultPPPiS_S_i:
[----:B------:R-:W-:Y:S01]  /*0000*/  LDC R1, c[0x0][0x37c] ;  /* 0x0000df00ff017b82 */ /* 0x000fe20000000800 */
[----:B------:R-:W0:Y:S01]  /*0010*/  S2R R13, SR_TID.Y ;  /* 0x00000000000d7919 */ /* 0x000e220000002200 */
[----:B------:R-:W0:Y:S01]  /*0020*/  LDCU UR4, c[0x0][0x364] ;  /* 0x00006c80ff0477ac */ /* 0x000e220008000800 */
[----:B------:R-:W0:Y:S01]  /*0030*/  S2R R0, SR_CTAID.Y ;  /* 0x0000000000007919 */ /* 0x000e220000002600 */
[----:B------:R-:W1:Y:S01]  /*0040*/  LDCU UR5, c[0x0][0x360] ;  /* 0x00006c00ff0577ac */ /* 0x000e620008000800 */
[----:B------:R-:W1:Y:S01]  /*0050*/  S2R R2, SR_TID.X ;  /* 0x0000000000027919 */ /* 0x000e620000002100 */
[----:B------:R-:W2:Y:S01]  /*0060*/  LDCU UR20, c[0x0][0x398] ;  /* 0x00007300ff1477ac */ /* 0x000ea20008000800 */
[----:B------:R-:W1:Y:S01]  /*0070*/  S2R R3, SR_CTAID.X ;  /* 0x0000000000037919 */ /* 0x000e620000002500 */
[----:B0-----:R-:W-:Y:S02]  /*0080*/  IMAD R13, R0, UR4, R13 ;  /* 0x00000004000d7c24 */ /* 0x001fe4000f8e020d */
[----:B-1----:R-:W-:-:S05]  /*0090*/  IMAD R0, R3, UR5, R2 ;  /* 0x0000000503007c24 */ /* 0x002fca000f8e0202 */
[----:B------:R-:W-:-:S04]  /*00a0*/  VIMNMX R2, PT, PT, R13, R0, !PT ;  /* 0x000000000d027248 */ /* 0x000fc80007fe0100 */
[----:B--2---:R-:W-:-:S13]  /*00b0*/  ISETP.GE.AND P0, PT, R2, UR20, PT ;  /* 0x0000001402007c0c */ /* 0x004fda000bf06270 */
[----:B------:R-:W-:Y:S05]  /*00c0*/  @P0 EXIT ;  /* 0x000000000000094d */ /* 0x000fea0003800000 */
[----:B------:R-:W-:Y:S01]  /*00d0*/  UISETP.GE.U32.AND UP0, UPT, UR20, 0x8, UPT ;  /* 0x000000081400788c */ /* 0x000fe2000bf06070 */
[----:B------:R-:W-:Y:S02]  /*00e0*/  HFMA2 R12, -RZ, RZ, 0, 0 ;  /* 0x00000000ff0c7431 */ /* 0x000fe400000001ff */
[----:B------:R-:W-:Y:S01]  /*00f0*/  IMAD R13, R13, UR20, RZ ;  /* 0x000000140d0d7c24 */ /* 0x000fe2000f8e02ff */
[----:B------:R-:W-:Y:S01]  /*0100*/  UMOV UR4, URZ ;  /* 0x000000ff00047c82 */ /* 0x000fe20008000000 */
[----:B------:R-:W0:Y:S04]  /*0110*/  LDCU.64 UR18, c[0x0][0x358] ;  /* 0x00006b00ff1277ac */ /* 0x000e280008000a00 */
[----:B------:R-:W-:Y:S05]  /*0120*/  BRA.U !UP0, `(.L_x_0) ;  /* 0x0000000508047547 */ /* 0x000fea000b800000 */
[----:B------:R-:W1:Y:S01]  /*0130*/  LDCU.128 UR24, c[0x0][0x380] ;  /* 0x00007000ff1877ac */ /* 0x000e620008000c00 */
[----:B------:R-:W-:Y:S02]  /*0140*/  MOV R12, RZ ;  /* 0x000000ff000c7202 */ /* 0x000fe40000000f00 */
[----:B------:R-:W-:Y:S01]  /*0150*/  MOV R14, R0 ;  /* 0x00000000000e7202 */ /* 0x000fe20000000f00 */
[----:B------:R-:W-:-:S04]  /*0160*/  ULOP3.LUT UR4, UR20, 0x7ffffff8, URZ, 0xc0, !UPT ;  /* 0x7ffffff814047892 */ /* 0x000fc8000f8ec0ff */
[----:B------:R-:W-:Y:S01]  /*0170*/  UIADD3 UR5, UPT, UPT, -UR4, URZ, URZ ;  /* 0x000000ff04057290 */ /* 0x000fe2000fffe1ff */
[----:B-1----:R-:W-:Y:S01]  /*0180*/  MOV R2, UR24 ;  /* 0x0000001800027c02 */ /* 0x002fe20008000f00 */
[----:B------:R-:W-:Y:S01]  /*0190*/  UIMAD.WIDE UR6, UR20, 0x8, UR26 ;  /* 0x00000008140678a5 */ /* 0x000fe2000f8e021a */
[----:B------:R-:W-:Y:S01]  /*01a0*/  MOV R3, UR25 ;  /* 0x0000001900037c02 */ /* 0x000fe20008000f00 */
[----:B------:R-:W-:Y:S02]  /*01b0*/  UIMAD.WIDE UR8, UR20, 0xc, UR26 ;  /* 0x0000000c140878a5 */ /* 0x000fe4000f8e021a */
[----:B------:R-:W-:Y:S01]  /*01c0*/  UIMAD.WIDE UR10, UR20, 0x10, UR26 ;  /* 0x00000010140a78a5 */ /* 0x000fe2000f8e021a */
[----:B------:R-:W-:Y:S01]  /*01d0*/  IMAD.WIDE.U32 R2, R13, 0x4, R2 ;  /* 0x000000040d027825 */ /* 0x000fe200078e0002 */
[----:B------:R-:W-:Y:S02]  /*01e0*/  UIMAD.WIDE UR12, UR20, 0x14, UR26 ;  /* 0x00000014140c78a5 */ /* 0x000fe4000f8e021a */
[----:B------:R-:W-:Y:S01]  /*01f0*/  UIMAD.WIDE UR14, UR20, 0x18, UR26 ;  /* 0x00000018140e78a5 */ /* 0x000fe2000f8e021a */
[----:B------:R-:W-:Y:S01]  /*0200*/  IADD3 R2, P0, PT, R2, 0x10, RZ ;  /* 0x0000001002027810 */ /* 0x000fe20007f1e0ff */
[----:B------:R-:W-:-:S03]  /*0210*/  UIMAD.WIDE UR16, UR20, 0x1c, UR26 ;  /* 0x0000001c141078a5 */ /* 0x000fc6000f8e021a */
[----:B------:R-:W-:-:S09]  /*0220*/  IADD3.X R3, PT, PT, RZ, R3, RZ, P0, !PT ;  /* 0x00000003ff037210 */ /* 0x000fd200007fe4ff */
.L_x_1:
[----:B------:R-:W-:Y:S01]  /*0230*/  UIMAD.WIDE UR22, UR20, 0x4, UR26 ;  /* 0x00000004141678a5 */ /* 0x000fe2000f8e021a */
[----:B------:R-:W-:Y:S02]  /*0240*/  IMAD.MOV.U32 R23, RZ, RZ, 0x4 ;  /* 0x00000004ff177424 */ /* 0x000fe400078e00ff */
[----:B------:R-:W-:Y:S01]  /*0250*/  HFMA2 R11, -RZ, RZ, 0, 2.384185791015625e-07 ;  /* 0x00000004ff0b7431 */ /* 0x000fe200000001ff */
[----:B------:R-:W-:Y:S01]  /*0260*/  MOV R25, 0x4 ;  /* 0x0000000400197802 */ /* 0x000fe20000000f00 */
[----:B0-----:R-:W2:Y:S01]  /*0270*/  LDG.E R21, desc[UR18][R2.64+-0x10] ;  /* 0xfffff01202157981 */ /* 0x001ea2000c1e1900 */
[C---:B------:R-:W-:Y:S01]  /*0280*/  IMAD.WIDE R22, R14.reuse, R23, UR26 ;  /* 0x0000001a0e167e25 */ /* 0x040fe2000f8e0217 */
[----:B------:R-:W-:Y:S02]  /*0290*/  MOV R8, UR22 ;  /* 0x0000001600087c02 */ /* 0x000fe40008000f00 */
[----:B------:R-:W-:Y:S01]  /*02a0*/  MOV R9, UR23 ;  /* 0x0000001700097c02 */ /* 0x000fe20008000f00 */
[----:B------:R-:W3:Y:S02]  /*02b0*/  LDG.E R19, desc[UR18][R2.64+-0xc] ;  /* 0xfffff41202137981 */ /* 0x000ee4000c1e1900 */
[----:B------:R-:W-:-:S02]  /*02c0*/  IMAD.WIDE R8, R14, 0x4, R8 ;  /* 0x000000040e087825 */ /* 0x000fc400078e0208 */
[----:B------:R-:W2:Y:S01]  /*02d0*/  LDG.E R22, desc[UR18][R22.64] ;  /* 0x0000001216167981 */ /* 0x000ea2000c1e1900 */
[----:B------:R-:W-:Y:S01]  /*02e0*/  MOV R5, 0x4 ;  /* 0x0000000400057802 */ /* 0x000fe20000000f00 */
[C---:B------:R-:W-:Y:S02]  /*02f0*/  IMAD.WIDE R24, R14.reuse, R25, UR6 ;  /* 0x000000060e187e25 */ /* 0x040fe4000f8e0219 */
[----:B------:R0:W3:Y:S02]  /*0300*/  LDG.E R20, desc[UR18][R8.64] ;  /* 0x0000001208147981 */ /* 0x0000e4000c1e1900 */
[----:B------:R-:W-:Y:S02]  /*0310*/  IMAD.WIDE R10, R14, R11, UR8 ;  /* 0x000000080e0a7e25 */ /* 0x000fe4000f8e020b */
[----:B------:R-:W4:Y:S04]  /*0320*/  LDG.E R18, desc[UR18][R24.64] ;  /* 0x0000001218127981 */ /* 0x000f28000c1e1900 */
[----:B------:R-:W4:Y:S01]  /*0330*/  LDG.E R17, desc[UR18][R2.64+-0x8] ;  /* 0xfffff81202117981 */ /* 0x000f22000c1e1900 */
[----:B0-----:R-:W-:-:S02]  /*0340*/  HFMA2 R9, -RZ, RZ, 0, 2.384185791015625e-07 ;  /* 0x00000004ff097431 */ /* 0x001fc400000001ff */
[----:B------:R-:W-:Y:S01]  /*0350*/  IMAD.MOV.U32 R7, RZ, RZ, 0x4 ;  /* 0x00000004ff077424 */ /* 0x000fe200078e00ff */
[----:B------:R0:W5:Y:S01]  /*0360*/  LDG.E R16, desc[UR18][R10.64] ;  /* 0x000000120a107981 */ /* 0x000162000c1e1900 */
[----:B------:R-:W-:-:S03]  /*0370*/  IMAD.WIDE R4, R14, R5, UR10 ;  /* 0x0000000a0e047e25 */ /* 0x000fc6000f8e0205 */
[----:B------:R-:W5:Y:S01]  /*0380*/  LDG.E R15, desc[UR18][R2.64+-0x4] ;  /* 0xfffffc12020f7981 */ /* 0x000f62000c1e1900 */
[C---:B------:R-:W-:Y:S01]  /*0390*/  IMAD.WIDE R6, R14.reuse, R7, UR12 ;  /* 0x0000000c0e067e25 */ /* 0x040fe2000f8e0207 */
[----:B------:R-:W-:Y:S02]  /*03a0*/  MOV R27, 0x4 ;  /* 0x00000004001b7802 */ /* 0x000fe40000000f00 */
[----:B------:R1:W5:Y:S01]  /*03b0*/  LDG.E R4, desc[UR18][R4.64] ;  /* 0x0000001204047981 */ /* 0x000362000c1e1900 */
[----:B------:R-:W-:-:S03]  /*03c0*/  IMAD.WIDE R8, R14, R9, UR14 ;  /* 0x0000000e0e087e25 */ /* 0x000fc6000f8e0209 */
[----:B------:R-:W5:Y:S01]  /*03d0*/  LDG.E R23, desc[UR18][R2.64] ;  /* 0x0000001202177981 */ /* 0x000f62000c1e1900 */
[----:B0-----:R-:W-:-:S03]  /*03e0*/  IMAD.WIDE R10, R14, R27, UR16 ;  /* 0x000000100e0a7e25 */ /* 0x001fc6000f8e021b */
[----:B------:R-:W5:Y:S04]  /*03f0*/  LDG.E R7, desc[UR18][R6.64] ;  /* 0x0000001206077981 */ /* 0x000f68000c1e1900 */
[----:B------:R-:W5:Y:S04]  /*0400*/  LDG.E R24, desc[UR18][R2.64+0x4] ;  /* 0x0000041202187981 */ /* 0x000f68000c1e1900 */
[----:B------:R-:W5:Y:S04]  /*0410*/  LDG.E R8, desc[UR18][R8.64] ;  /* 0x0000001208087981 */ /* 0x000f68000c1e1900 */
[----:B------:R-:W5:Y:S04]  /*0420*/  LDG.E R25, desc[UR18][R2.64+0x8] ;  /* 0x0000081202197981 */ /* 0x000f68000c1e1900 */
[----:B------:R-:W5:Y:S04]  /*0430*/  LDG.E R10, desc[UR18][R10.64] ;  /* 0x000000120a0a7981 */ /* 0x000f68000c1e1900 */
[----:B------:R0:W5:Y:S01]  /*0440*/  LDG.E R27, desc[UR18][R2.64+0xc] ;  /* 0x00000c12021b7981 */ /* 0x000162000c1e1900 */
[----:B------:R-:W-:-:S04]  /*0450*/  UIADD3 UR5, UPT, UPT, UR5, 0x8, URZ ;  /* 0x0000000805057890 */ /* 0x000fc8000fffe0ff */
[----:B------:R-:W-:Y:S01]  /*0460*/  UISETP.NE.AND UP0, UPT, UR5, URZ, UPT ;  /* 0x000000ff0500728c */ /* 0x000fe2000bf05270 */
[----:B-1----:R-:W-:Y:S02]  /*0470*/  MOV R5, UR20 ;  /* 0x0000001400057c02 */ /* 0x002fe40008000f00 */
[----:B0-----:R-:W-:Y:S02]  /*0480*/  IADD3 R2, P0, PT, R2, 0x20, RZ ;  /* 0x0000002002027810 */ /* 0x001fe40007f1e0ff */
[----:B------:R-:W-:Y:S02]  /*0490*/  LEA R14, R5, R14, 0x3 ;  /* 0x0000000e050e7211 */ /* 0x000fe400078e18ff */
[----:B------:R-:W-:Y:S01]  /*04a0*/  IADD3.X R3, PT, PT, RZ, R3, RZ, P0, !PT ;  /* 0x00000003ff037210 */ /* 0x000fe200007fe4ff */
[----:B--2---:R-:W-:-:S04]  /*04b0*/  IMAD R21, R21, R22, R12 ;  /* 0x0000001615157224 */ /* 0x004fc800078e020c */
[----:B---3--:R-:W-:-:S04]  /*04c0*/  IMAD R19, R19, R20, R21 ;  /* 0x0000001413137224 */ /* 0x008fc800078e0215 */
[----:B----4-:R-:W-:-:S04]  /*04d0*/  IMAD R17, R17, R18, R19 ;  /* 0x0000001211117224 */ /* 0x010fc800078e0213 */
[----:B-----5:R-:W-:-:S04]  /*04e0*/  IMAD R15, R15, R16, R17 ;  /* 0x000000100f0f7224 */ /* 0x020fc800078e0211 */
[----:B------:R-:W-:-:S04]  /*04f0*/  IMAD R4, R23, R4, R15 ;  /* 0x0000000417047224 */ /* 0x000fc800078e020f */
[----:B------:R-:W-:-:S04]  /*0500*/  IMAD R4, R24, R7, R4 ;  /* 0x0000000718047224 */ /* 0x000fc800078e0204 */
[----:B------:R-:W-:-:S04]  /*0510*/  IMAD R4, R25, R8, R4 ;  /* 0x0000000819047224 */ /* 0x000fc800078e0204 */
[----:B------:R-:W-:Y:S01]  /*0520*/  IMAD R12, R27, R10, R4 ;  /* 0x0000000a1b0c7224 */ /* 0x000fe200078e0204 */
[----:B------:R-:W-:Y:S06]  /*0530*/  BRA.U UP0, `(.L_x_1) ;  /* 0xfffffffd003c7547 */ /* 0x000fec000b83ffff */
.L_x_0:
[----:B------:R-:W-:-:S04]  /*0540*/  ULOP3.LUT UR6, UR20, 0x7, URZ, 0xc0, !UPT ;  /* 0x0000000714067892 */ /* 0x000fc8000f8ec0ff */
[----:B------:R-:W-:-:S09]  /*0550*/  UISETP.NE.AND UP0, UPT, UR6, URZ, UPT ;  /* 0x000000ff0600728c */ /* 0x000fd2000bf05270 */
[----:B------:R-:W-:Y:S05]  /*0560*/  BRA.U !UP0, `(.L_x_2) ;  /* 0x0000000508387547 */ /* 0x000fea000b800000 */
[----:B------:R-:W-:Y:S02]  /*0570*/  UISETP.GE.U32.AND UP0, UPT, UR6, 0x4, UPT ;  /* 0x000000040600788c */ /* 0x000fe4000bf06070 */
[----:B------:R-:W-:-:S04]  /*0580*/  ULOP3.LUT UR5, UR20, 0x3, URZ, 0xc0, !UPT ;  /* 0x0000000314057892 */ /* 0x000fc8000f8ec0ff */
[----:B------:R-:W-:-:S03]  /*0590*/  UISETP.NE.AND UP1, UPT, UR5, URZ, UPT ;  /* 0x000000ff0500728c */ /* 0x000fc6000bf25270 */
[----:B------:R-:W-:Y:S08]  /*05a0*/  BRA.U !UP0, `(.L_x_3) ;  /* 0x00000001087c7547 */ /* 0x000ff0000b800000 */
[----:B------:R-:W1:Y:S01]  /*05b0*/  LDC.64 R6, c[0x0][0x388] ;  /* 0x0000e200ff067b82 */ /* 0x000e620000000a00 */
[----:B------:R-:W2:Y:S01]  /*05c0*/  LDCU.64 UR6, c[0x0][0x380] ;  /* 0x00007000ff0677ac */ /* 0x000ea20008000a00 */
[----:B------:R-:W-:Y:S01]  /*05d0*/  IMAD.U32 R9, RZ, RZ, UR4 ;  /* 0x00000004ff097e24 */ /* 0x000fe2000f8e00ff */
[C---:B------:R-:W-:Y:S02]  /*05e0*/  IADD3 R3, PT, PT, R13.reuse, UR4, RZ ;  /* 0x000000040d037c10 */ /* 0x040fe4000fffe0ff */
[----:B------:R-:W-:Y:S01]  /*05f0*/  IADD3 R10, P0, PT, R13, UR4, RZ ;  /* 0x000000040d0a7c10 */ /* 0x000fe2000ff1e0ff */
[----:B------:R-:W-:Y:S01]  /*0600*/  IMAD R9, R9, UR20, R0 ;  /* 0x0000001409097c24 */ /* 0x000fe2000f8e0200 */
[----:B------:R-:W-:Y:S01]  /*0610*/  MOV R11, UR20 ;  /* 0x00000014000b7c02 */ /* 0x000fe20008000f00 */
[----:B------:R-:W3:Y:S01]  /*0620*/  LDC.64 R4, c[0x0][0x380] ;  /* 0x0000e000ff047b82 */ /* 0x000ee20000000a00 */
[----:B------:R-:W-:Y:S01]  /*0630*/  MOV R15, UR20 ;  /* 0x00000014000f7c02 */ /* 0x000fe20008000f00 */
[----:B-1----:R-:W-:Y:S01]  /*0640*/  IMAD.WIDE R6, R9, 0x4, R6 ;  /* 0x0000000409067825 */ /* 0x002fe200078e0206 */
[----:B------:R-:W-:-:S05]  /*0650*/  MOV R9, UR20 ;  /* 0x0000001400097c02 */ /* 0x000fca0008000f00 */
[----:B------:R-:W-:Y:S02]  /*0660*/  IMAD.WIDE R8, R9, 0x4, R6 ;  /* 0x0000000409087825 */ /* 0x000fe400078e0206 */
[----:B0-----:R-:W4:Y:S02]  /*0670*/  LDG.E R6, desc[UR18][R6.64] ;  /* 0x0000001206067981 */ /* 0x001f24000c1e1900 */
[----:B---3--:R-:W-:Y:S01]  /*0680*/  IMAD.WIDE.U32 R4, R3, 0x4, R4 ;  /* 0x0000000403047825 */ /* 0x008fe200078e0004 */
[----:B------:R-:W-:Y:S01]  /*0690*/  IADD3.X R3, PT, PT, RZ, RZ, RZ, P0, !PT ;  /* 0x000000ffff037210 */ /* 0x000fe200007fe4ff */
[----:B------:R-:W3:Y:S01]  /*06a0*/  LDG.E R17, desc[UR18][R8.64] ;  /* 0x0000001208117981 */ /* 0x000ee2000c1e1900 */
[----:B--2---:R-:W-:-:S03]  /*06b0*/  LEA R2, P0, R10, UR6, 0x2 ;  /* 0x000000060a027c11 */ /* 0x004fc6000f8010ff */
[----:B------:R-:W4:Y:S01]  /*06c0*/  LDG.E R5, desc[UR18][R4.64] ;  /* 0x0000001204057981 */ /* 0x000f22000c1e1900 */
[----:B------:R-:W-:Y:S01]  /*06d0*/  LEA.HI.X R3, R10, UR7, R3, 0x2, P0 ;  /* 0x000000070a037c11 */ /* 0x000fe200080f1403 */
[----:B------:R-:W-:-:S04]  /*06e0*/  IMAD.WIDE R10, R11, 0x4, R8 ;  /* 0x000000040b0a7825 */ /* 0x000fc800078e0208 */
[----:B------:R-:W3:Y:S01]  /*06f0*/  LDG.E R16, desc[UR18][R2.64+0x4] ;  /* 0x0000041202107981 */ /* 0x000ee2000c1e1900 */
[----:B------:R-:W-:-:S03]  /*0700*/  IMAD.WIDE R14, R15, 0x4, R10 ;  /* 0x000000040f0e7825 */ /* 0x000fc600078e020a */
[----:B------:R-:W2:Y:S04]  /*0710*/  LDG.E R19, desc[UR18][R10.64] ;  /* 0x000000120a137981 */ /* 0x000ea8000c1e1900 */
[----:B------:R-:W2:Y:S04]  /*0720*/  LDG.E R18, desc[UR18][R2.64+0x8] ;  /* 0x0000081202127981 */ /* 0x000ea8000c1e1900 */
[----:B------:R-:W5:Y:S04]  /*0730*/  LDG.E R20, desc[UR18][R2.64+0xc] ;  /* 0x00000c1202147981 */ /* 0x000f68000c1e1900 */
[----:B------:R-:W5:Y:S01]  /*0740*/  LDG.E R14, desc[UR18][R14.64] ;  /* 0x000000120e0e7981 */ /* 0x000f62000c1e1900 */
[----:B------:R-:W-:Y:S01]  /*0750*/  UIADD3 UR4, UPT, UPT, UR4, 0x4, URZ ;  /* 0x0000000404047890 */ /* 0x000fe2000fffe0ff */
[----:B----4-:R-:W-:-:S04]  /*0760*/  IMAD R5, R5, R6, R12 ;  /* 0x0000000605057224 */ /* 0x010fc800078e020c */
[----:B---3--:R-:W-:-:S04]  /*0770*/  IMAD R5, R16, R17, R5 ;  /* 0x0000001110057224 */ /* 0x008fc800078e0205 */
[----:B--2---:R-:W-:-:S04]  /*0780*/  IMAD R5, R18, R19, R5 ;  /* 0x0000001312057224 */ /* 0x004fc800078e0205 */
[----:B-----5:R-:W-:-:S07]  /*0790*/  IMAD R12, R20, R14, R5 ;  /* 0x0000000e140c7224 */ /* 0x020fce00078e0205 */
.L_x_3:
[----:B------:R-:W-:Y:S05]  /*07a0*/  BRA.U !UP1, `(.L_x_2) ;  /* 0x0000000109a87547 */ /* 0x000fea000b800000 */
[----:B------:R-:W-:Y:S01]  /*07b0*/  UISETP.NE.AND UP0, UPT, UR5, 0x1, UPT ;  /* 0x000000010500788c */ /* 0x000fe2000bf05270 */
[----:B------:R-:W-:Y:S01]  /*07c0*/  MOV R7, UR4 ;  /* 0x0000000400077c02 */ /* 0x000fe20008000f00 */
[----:B------:R-:W-:Y:S02]  /*07d0*/  ULOP3.LUT UR5, UR20, 0x1, URZ, 0xc0, !UPT ;  /* 0x0000000114057892 */ /* 0x000fe4000f8ec0ff */
[----:B------:R-:W-:Y:S02]  /*07e0*/  MOV R15, UR20 ;  /* 0x00000014000f7c02 */ /* 0x000fe40008000f00 */
[----:B------:R-:W-:Y:S01]  /*07f0*/  UISETP.NE.U32.AND UP1, UPT, UR5, 0x1, UPT ;  /* 0x000000010500788c */ /* 0x000fe2000bf25070 */
[----:B------:R-:W-:-:S04]  /*0800*/  PLOP3.LUT P1, PT, PT, PT, UP0, 0x80, 0x8 ;  /* 0x000000000008781c */ /* 0x000fc80003f2f008 */
[----:B------:R-:W1:Y:S01]  /*0810*/  @UP0 LDCU.128 UR8, c[0x0][0x380] ;  /* 0x00007000ff0807ac */ /* 0x000e620008000c00 */
[----:B------:R-:W-:Y:S01]  /*0820*/  PLOP3.LUT P0, PT, PT, PT, UP1, 0x80, 0x8 ;  /* 0x000000000008781c */ /* 0x000fe20003f0f018 */
[----:B------:R-:W2:Y:S04]  /*0830*/  @UP0 LDCU.64 UR6, c[0x0][0x380] ;  /* 0x00007000ff0607ac */ /* 0x000ea80008000a00 */
[----:B------:R-:W3:Y:S03]  /*0840*/  @!UP1 LDCU.128 UR12, c[0x0][0x380] ;  /* 0x00007000ff0c97ac */ /* 0x000ee60008000c00 */
[C---:B------:R-:W-:Y:S02]  /*0850*/  @P1 IADD3 R3, PT, PT, R13.reuse, UR4, RZ ;  /* 0x000000040d031c10 */ /* 0x040fe4000fffe0ff */
[----:B------:R-:W-:Y:S01]  /*0860*/  @P1 IADD3 R6, P2, PT, R13, UR4, RZ ;  /* 0x000000040d061c10 */ /* 0x000fe2000ff5e0ff */
[----:B------:R-:W-:Y:S01]  /*0870*/  @UP0 UIADD3 UR4, UPT, UPT, UR4, 0x2, URZ ;  /* 0x0000000204040890 */ /* 0x000fe2000fffe0ff */
[----:B-1----:R-:W-:Y:S01]  /*0880*/  MOV R11, UR9 ;  /* 0x00000009000b7c02 */ /* 0x002fe20008000f00 */
[----:B------:R-:W-:Y:S01]  /*0890*/  IMAD.U32 R10, RZ, RZ, UR8 ;  /* 0x00000008ff0a7e24 */ /* 0x000fe2000f8e00ff */
[----:B------:R-:W-:-:S02]  /*08a0*/  MOV R4, UR10 ;  /* 0x0000000a00047c02 */ /* 0x000fc40008000f00 */
[----:B------:R-:W-:Y:S01]  /*08b0*/  MOV R5, UR11 ;  /* 0x0000000b00057c02 */ /* 0x000fe20008000f00 */
[----:B------:R-:W-:-:S04]  /*08c0*/  @P1 IMAD.WIDE.U32 R10, R3, 0x4, R10 ;  /* 0x00000004030a1825 */ /* 0x000fc800078e000a */
[----:B------:R-:W-:Y:S01]  /*08d0*/  @P1 IMAD R3, R7, UR20, R0 ;  /* 0x0000001407031c24 */ /* 0x000fe2000f8e0200 */
[----:B------:R-:W-:Y:S01]  /*08e0*/  @P1 IADD3.X R7, PT, PT, RZ, RZ, RZ, P2, !PT ;  /* 0x000000ffff071210 */ /* 0x000fe200017fe4ff */
[----:B------:R-:W-:Y:S01]  /*08f0*/  IMAD.U32 R19, RZ, RZ, UR4 ;  /* 0x00000004ff137e24 */ /* 0x000fe2000f8e00ff */
[C---:B--2---:R-:W-:Y:S01]  /*0900*/  @P1 LEA R2, P2, R6.reuse, UR6, 0x2 ;  /* 0x0000000606021c11 */ /* 0x044fe2000f8410ff */
[----:B------:R-:W-:Y:S01]  /*0910*/  @P1 IMAD.WIDE R4, R3, 0x4, R4 ;  /* 0x0000000403041825 */ /* 0x000fe200078e0204 */
[----:B------:R-:W-:Y:S01]  /*0920*/  @!P0 IADD3 R17, PT, PT, R13, UR4, RZ ;  /* 0x000000040d118c10 */ /* 0x000fe2000fffe0ff */
[----:B0-----:R-:W2:Y:S01]  /*0930*/  @P1 LDG.E R11, desc[UR18][R10.64] ;  /* 0x000000120a0b1981 */ /* 0x001ea2000c1e1900 */
[----:B------:R-:W-:Y:S01]  /*0940*/  @P1 LEA.HI.X R3, R6, UR7, R7, 0x2, P2 ;  /* 0x0000000706031c11 */ /* 0x000fe200090f1407 */
[----:B------:R-:W-:Y:S01]  /*0950*/  @!P0 IMAD R19, R19, UR20, R0 ;  /* 0x0000001413138c24 */ /* 0x000fe2000f8e0200 */
[----:B---3--:R-:W-:Y:S01]  /*0960*/  MOV R6, UR12 ;  /* 0x0000000c00067c02 */ /* 0x008fe20008000f00 */
[----:B------:R-:W-:Y:S01]  /*0970*/  @P1 IMAD.WIDE R14, R15, 0x4, R4 ;  /* 0x000000040f0e1825 */ /* 0x000fe200078e0204 */
[----:B------:R-:W-:Y:S01]  /*0980*/  MOV R7, UR13 ;  /* 0x0000000d00077c02 */ /* 0x000fe20008000f00 */
[----:B------:R-:W2:Y:S01]  /*0990*/  @P1 LDG.E R4, desc[UR18][R4.64] ;  /* 0x0000001204041981 */ /* 0x000ea2000c1e1900 */
[----:B------:R-:W-:-:S02]  /*09a0*/  MOV R8, UR14 ;  /* 0x0000000e00087c02 */ /* 0x000fc40008000f00 */
[----:B------:R-:W-:Y:S01]  /*09b0*/  MOV R9, UR15 ;  /* 0x0000000f00097c02 */ /* 0x000fe20008000f00 */
[----:B------:R-:W-:Y:S01]  /*09c0*/  @!P0 IMAD.WIDE.U32 R6, R17, 0x4, R6 ;  /* 0x0000000411068825 */ /* 0x000fe200078e0006 */
[----:B------:R-:W3:Y:S03]  /*09d0*/  @P1 LDG.E R14, desc[UR18][R14.64] ;  /* 0x000000120e0e1981 */ /* 0x000ee6000c1e1900 */
[----:B------:R-:W-:Y:S01]  /*09e0*/  @!P0 IMAD.WIDE R8, R19, 0x4, R8 ;  /* 0x0000000413088825 */ /* 0x000fe200078e0208 */
[----:B------:R-:W3:Y:S04]  /*09f0*/  @P1 LDG.E R2, desc[UR18][R2.64+0x4] ;  /* 0x0000041202021981 */ /* 0x000ee8000c1e1900 */
[----:B------:R-:W4:Y:S04]  /*0a00*/  @!P0 LDG.E R7, desc[UR18][R6.64] ;  /* 0x0000001206078981 */ /* 0x000f28000c1e1900 */
[----:B------:R-:W4:Y:S01]  /*0a10*/  @!P0 LDG.E R8, desc[UR18][R8.64] ;  /* 0x0000001208088981 */ /* 0x000f22000c1e1900 */
[----:B--2---:R-:W-:-:S04]  /*0a20*/  @P1 IMAD R11, R11, R4, R12 ;  /* 0x000000040b0b1224 */ /* 0x004fc800078e020c */
[----:B---3--:R-:W-:-:S04]  /*0a30*/  @P1 IMAD R12, R2, R14, R11 ;  /* 0x0000000e020c1224 */ /* 0x008fc800078e020b */
[----:B----4-:R-:W-:-:S07]  /*0a40*/  @!P0 IMAD R12, R7, R8, R12 ;  /* 0x00000008070c8224 */ /* 0x010fce00078e020c */
.L_x_2:
[----:B------:R-:W1:Y:S01]  /*0a50*/  LDC.64 R2, c[0x0][0x390] ;  /* 0x0000e400ff027b82 */ /* 0x000e620000000a00 */
[----:B------:R-:W-:-:S05]  /*0a60*/  IADD3 R13, PT, PT, R0, R13, RZ ;  /* 0x0000000d000d7210 */ /* 0x000fca0007ffe0ff */
[----:B-1----:R-:W-:-:S05]  /*0a70*/  IMAD.WIDE R2, R13, 0x4, R2 ;  /* 0x000000040d027825 */ /* 0x002fca00078e0202 */
[----:B0-----:R-:W-:Y:S01]  /*0a80*/  STG.E desc[UR18][R2.64], R12 ;  /* 0x0000000c02007986 */ /* 0x001fe2000c101912 */
[----:B------:R-:W-:Y:S05]  /*0a90*/  EXIT ;  /* 0x000000000000794d */ /* 0x000fea0003800000 */
.L_x_4:
[----:B------:R-:W-:-:S00]  /*0aa0*/  BRA `(.L_x_4) ;  /* 0xfffffffc00fc7947 */ /* 0x000fc0000383ffff */
[----:B------:R-:W-:-:S00]  /*0ab0*/  NOP ;  /* 0x0000000000007918 */ /* 0x000fc00000000000 */
        /* <DEDUP_REMOVED lines=12> */
.L_x_5:


//--------------------- .nv.shared.reserved.0     --------------------------
	.section	.nv.shared.reserved.0,"aw",@nobits
	.weak		__nv_reservedSMEM_offset_0_alias
	.size		__nv_reservedSMEM_offset_0_alias, 0, 64
	.other		__nv_reservedSMEM_offset_0_alias,@"STO_CUDA_RESERVED_SHARED STV_DEFAULT"
__nv_reservedSMEM_offset_0_alias:
	.zero		0
	.zero		64


//--------------------- .nv.constant0._Z9matMultPPPiS_S_i --------------------------
	.section	.nv.constant0._Z9matMultPPPiS_S_i,"a",@progbits
	.sectionflags	@""
	.align	4
.nv.constant0._Z9matMultPPPiS_S_i:
	.zero		924


//--------------------- SYMBOLS --------------------------

	.type		.nv.reservedSmem.offset0,@object
	.size		.nv.reservedSmem.offset0,0x4
